//
// Generated by NVIDIA NVVM Compiler
//
// Compiler Build ID: CL-36424714
// Cuda compilation tools, release 13.0, V13.0.88
// Based on NVVM 20.0.0
//

.version 9.0
.target sm_100
.address_size 64

	// .globl	_Z10MatrixMultPfS_S_iiiib
.extern .func  (.param .b32 func_retval0) vprintf
(
	.param .b64 vprintf_param_0,
	.param .b64 vprintf_param_1
)
;
.global .align 1 .b8 $str[51] = {98, 108, 111, 99, 107, 32, 61, 32, 37, 100, 44, 32, 37, 100, 44, 32, 116, 104, 114, 101, 97, 100, 32, 120, 44, 121, 32, 61, 32, 37, 100, 44, 32, 37, 100, 32, 101, 108, 101, 109, 32, 61, 32, 37, 100, 32, 32, 37, 100, 10};

.visible .entry _Z10MatrixMultPfS_S_iiiib(
	.param .u64 .ptr .align 1 _Z10MatrixMultPfS_S_iiiib_param_0,
	.param .u64 .ptr .align 1 _Z10MatrixMultPfS_S_iiiib_param_1,
	.param .u64 .ptr .align 1 _Z10MatrixMultPfS_S_iiiib_param_2,
	.param .u32 _Z10MatrixMultPfS_S_iiiib_param_3,
	.param .u32 _Z10MatrixMultPfS_S_iiiib_param_4,
	.param .u32 _Z10MatrixMultPfS_S_iiiib_param_5,
	.param .u32 _Z10MatrixMultPfS_S_iiiib_param_6,
	.param .u8 _Z10MatrixMultPfS_S_iiiib_param_7
)
{
	.local .align 8 .b8 	__local_depot0[24];
	.reg .b64 	%SP;
	.reg .b64 	%SPL;
	.reg .pred 	%p<14>;
	.reg .b16 	%rs<2>;
	.reg .b32 	%r<45>;
	.reg .b32 	%f<68>;
	.reg .b64 	%rd<57>;

	mov.u64 	%SPL, __local_depot0;
	cvta.local.u64 	%SP, %SPL;
	ld.param.u64 	%rd6, [_Z10MatrixMultPfS_S_iiiib_param_0];
	ld.param.u64 	%rd7, [_Z10MatrixMultPfS_S_iiiib_param_1];
	ld.param.u64 	%rd8, [_Z10MatrixMultPfS_S_iiiib_param_2];
	ld.param.u32 	%r22, [_Z10MatrixMultPfS_S_iiiib_param_3];
	ld.param.u32 	%r24, [_Z10MatrixMultPfS_S_iiiib_param_4];
	ld.param.u32 	%r23, [_Z10MatrixMultPfS_S_iiiib_param_5];
	ld.param.s8 	%rs1, [_Z10MatrixMultPfS_S_iiiib_param_7];
	cvta.to.global.u64 	%rd1, %rd8;
	cvta.to.global.u64 	%rd2, %rd7;
	mov.u32 	%r1, %ctaid.x;
	shl.b32 	%r26, %r1, 5;
	mov.u32 	%r2, %ctaid.y;
	shl.b32 	%r27, %r2, 5;
	mov.u32 	%r3, %tid.x;
	add.s32 	%r4, %r26, %r3;
	mov.u32 	%r5, %tid.y;
	add.s32 	%r28, %r27, %r5;
	setp.ge.s32 	%p1, %r4, %r23;
	setp.ge.s32 	%p2, %r28, %r24;
	or.pred  	%p3, %p1, %p2;
	@%p3 bra 	$L__BB0_16;
	setp.eq.s16 	%p4, %rs1, 0;
	@%p4 bra 	$L__BB0_3;
	add.u64 	%rd9, %SP, 0;
	add.u64 	%rd10, %SPL, 0;
	st.local.v2.u32 	[%rd10], {%r1, %r2};
	st.local.v2.u32 	[%rd10+8], {%r3, %r5};
	st.local.v2.u32 	[%rd10+16], {%r4, %r28};
	mov.u64 	%rd11, $str;
	cvta.global.u64 	%rd12, %rd11;
	{ // callseq 0, 0
	.param .b64 param0;
	st.param.b64 	[param0], %rd12;
	.param .b64 param1;
	st.param.b64 	[param1], %rd9;
	.param .b32 retval0;
	call.uni (retval0), 
	vprintf, 
	(
	param0, 
	param1
	);
	ld.param.b32 	%r29, [retval0];
	} // callseq 0
$L__BB0_3:
	setp.lt.s32 	%p5, %r22, 1;
	mov.f32 	%f67, 0f00000000;
	@%p5 bra 	$L__BB0_15;
	mul.lo.s32 	%r7, %r22, %r28;
	and.b32  	%r8, %r22, 7;
	setp.lt.u32 	%p6, %r22, 8;
	mov.f32 	%f67, 0f00000000;
	mov.b32 	%r43, 0;
	@%p6 bra 	$L__BB0_7;
	and.b32  	%r43, %r22, 2147483640;
	neg.s32 	%r41, %r43;
	shl.b32 	%r11, %r23, 3;
	mul.wide.u32 	%rd13, %r7, 4;
	add.s64 	%rd14, %rd13, %rd2;
	add.s64 	%rd56, %rd14, 16;
	mov.f32 	%f67, 0f00000000;
	mul.wide.s32 	%rd17, %r23, 4;
	mov.u32 	%r40, %r4;
$L__BB0_6:
	.pragma "nounroll";
	ld.global.f32 	%f17, [%rd56+-16];
	mul.wide.s32 	%rd15, %r40, 4;
	add.s64 	%rd16, %rd1, %rd15;
	ld.global.f32 	%f18, [%rd16];
	fma.rn.f32 	%f19, %f17, %f18, %f67;
	ld.global.f32 	%f20, [%rd56+-12];
	add.s64 	%rd18, %rd16, %rd17;
	ld.global.f32 	%f21, [%rd18];
	fma.rn.f32 	%f22, %f20, %f21, %f19;
	ld.global.f32 	%f23, [%rd56+-8];
	add.s64 	%rd19, %rd18, %rd17;
	ld.global.f32 	%f24, [%rd19];
	fma.rn.f32 	%f25, %f23, %f24, %f22;
	ld.global.f32 	%f26, [%rd56+-4];
	add.s64 	%rd20, %rd19, %rd17;
	ld.global.f32 	%f27, [%rd20];
	fma.rn.f32 	%f28, %f26, %f27, %f25;
	ld.global.f32 	%f29, [%rd56];
	add.s64 	%rd21, %rd20, %rd17;
	ld.global.f32 	%f30, [%rd21];
	fma.rn.f32 	%f31, %f29, %f30, %f28;
	ld.global.f32 	%f32, [%rd56+4];
	add.s64 	%rd22, %rd21, %rd17;
	ld.global.f32 	%f33, [%rd22];
	fma.rn.f32 	%f34, %f32, %f33, %f31;
	ld.global.f32 	%f35, [%rd56+8];
	add.s64 	%rd23, %rd22, %rd17;
	ld.global.f32 	%f36, [%rd23];
	fma.rn.f32 	%f37, %f35, %f36, %f34;
	ld.global.f32 	%f38, [%rd56+12];
	add.s64 	%rd24, %rd23, %rd17;
	ld.global.f32 	%f39, [%rd24];
	fma.rn.f32 	%f67, %f38, %f39, %f37;
	add.s32 	%r41, %r41, 8;
	add.s32 	%r40, %r40, %r11;
	add.s64 	%rd56, %rd56, 32;
	setp.ne.s32 	%p7, %r41, 0;
	@%p7 bra 	$L__BB0_6;
$L__BB0_7:
	setp.eq.s32 	%p8, %r8, 0;
	@%p8 bra 	$L__BB0_15;
	and.b32  	%r17, %r22, 3;
	setp.lt.u32 	%p9, %r8, 4;
	@%p9 bra 	$L__BB0_10;
	add.s32 	%r32, %r43, %r7;
	mul.wide.u32 	%rd25, %r32, 4;
	add.s64 	%rd26, %rd2, %rd25;
	ld.global.f32 	%f41, [%rd26];
	mad.lo.s32 	%r33, %r43, %r23, %r4;
	mul.wide.s32 	%rd27, %r33, 4;
	add.s64 	%rd28, %rd1, %rd27;
	ld.global.f32 	%f42, [%rd28];
	fma.rn.f32 	%f43, %f41, %f42, %f67;
	cvt.u64.u32 	%rd29, %r7;
	cvt.u64.u32 	%rd30, %r43;
	add.s64 	%rd31, %rd30, %rd29;
	shl.b64 	%rd32, %rd31, 2;
	add.s64 	%rd33, %rd2, %rd32;
	ld.global.f32 	%f44, [%rd33+4];
	mul.wide.s32 	%rd34, %r23, 4;
	add.s64 	%rd35, %rd28, %rd34;
	ld.global.f32 	%f45, [%rd35];
	fma.rn.f32 	%f46, %f44, %f45, %f43;
	ld.global.f32 	%f47, [%rd33+8];
	add.s64 	%rd36, %rd35, %rd34;
	ld.global.f32 	%f48, [%rd36];
	fma.rn.f32 	%f49, %f47, %f48, %f46;
	ld.global.f32 	%f50, [%rd33+12];
	add.s64 	%rd37, %rd36, %rd34;
	ld.global.f32 	%f51, [%rd37];
	fma.rn.f32 	%f67, %f50, %f51, %f49;
	add.s32 	%r43, %r43, 4;
$L__BB0_10:
	setp.eq.s32 	%p10, %r17, 0;
	@%p10 bra 	$L__BB0_15;
	setp.eq.s32 	%p11, %r17, 1;
	@%p11 bra 	$L__BB0_13;
	add.s32 	%r34, %r43, %r7;
	mul.wide.u32 	%rd38, %r34, 4;
	add.s64 	%rd39, %rd2, %rd38;
	ld.global.f32 	%f53, [%rd39];
	mad.lo.s32 	%r35, %r43, %r23, %r4;
	mul.wide.s32 	%rd40, %r35, 4;
	add.s64 	%rd41, %rd1, %rd40;
	ld.global.f32 	%f54, [%rd41];
	fma.rn.f32 	%f55, %f53, %f54, %f67;
	cvt.u64.u32 	%rd42, %r7;
	cvt.u64.u32 	%rd43, %r43;
	add.s64 	%rd44, %rd43, %rd42;
	shl.b64 	%rd45, %rd44, 2;
	add.s64 	%rd46, %rd2, %rd45;
	ld.global.f32 	%f56, [%rd46+4];
	mul.wide.s32 	%rd47, %r23, 4;
	add.s64 	%rd48, %rd41, %rd47;
	ld.global.f32 	%f57, [%rd48];
	fma.rn.f32 	%f67, %f56, %f57, %f55;
	add.s32 	%r43, %r43, 2;
$L__BB0_13:
	and.b32  	%r36, %r22, 1;
	setp.eq.b32 	%p12, %r36, 1;
	not.pred 	%p13, %p12;
	@%p13 bra 	$L__BB0_15;
	add.s32 	%r37, %r43, %r7;
	mul.wide.u32 	%rd49, %r37, 4;
	add.s64 	%rd50, %rd2, %rd49;
	ld.global.f32 	%f58, [%rd50];
	mad.lo.s32 	%r38, %r43, %r23, %r4;
	mul.wide.s32 	%rd51, %r38, 4;
	add.s64 	%rd52, %rd1, %rd51;
	ld.global.f32 	%f59, [%rd52];
	fma.rn.f32 	%f67, %f58, %f59, %f67;
$L__BB0_15:
	mad.lo.s32 	%r39, %r23, %r28, %r4;
	cvta.to.global.u64 	%rd53, %rd6;
	mul.wide.s32 	%rd54, %r39, 4;
	add.s64 	%rd55, %rd53, %rd54;
	st.global.f32 	[%rd55], %f67;
$L__BB0_16:
	ret;

}


// ===== COMPILED SASS (sm_100) =====

	.target	sm_100

	.elftype	@"ET_EXEC"


//--------------------- .note.nv.tkinfo           --------------------------
	.section	.note.nv.tkinfo,"",@"SHT_NOTE"
	.sectionflags	@"SHF_NOTE_NV_TKINFO"
	.tkinfo
        /*0018*/ 	.word	0x00000002
        /*0030*/ 	.string	""
        /*0030*/ 	.string	"ptxas"
        /*0030*/ 	.string	"Cuda compilation tools, release 13.0, V13.0.88"
        /*0030*/ 	.string	"Build cuda_13.0.r13.0/compiler.36424714_0"
        /*0030*/ 	.string	"-arch sm_100 -m 64 "



//--------------------- .note.nv.cuinfo           --------------------------
	.section	.note.nv.cuinfo,"",@"SHT_NOTE"
	.sectionflags	@"SHF_NOTE_NV_CUINFO"
        /*0018*/ 	.short	0x0002
        /*001a*/ 	.short	0x0064
        /*001c*/ 	.short	0x0082
	.zero		2


//--------------------- .nv.info                  --------------------------
	.section	.nv.info,"",@"SHT_CUDA_INFO"
	.align	4


	//----- nvinfo : EIATTR_REGCOUNT
	.align		4
        /*0000*/ 	.byte	0x04, 0x2f
        /*0002*/ 	.short	(.L_2 - .L_1)
	.align		4
.L_1:
        /*0004*/ 	.word	index@(_Z10MatrixMultPfS_S_iiiib)
        /*0008*/ 	.word	0x00000020


	//----- nvinfo : EIATTR_FRAME_SIZE
	.align		4
.L_2:
        /*000c*/ 	.byte	0x04, 0x11
        /*000e*/ 	.short	(.L_4 - .L_3)
	.align		4
.L_3:
        /*0010*/ 	.word	index@(_Z10MatrixMultPfS_S_iiiib)
        /*0014*/ 	.word	0x00000018


	//----- nvinfo : EIATTR_MIN_STACK_SIZE
	.align		4
.L_4:
        /*0018*/ 	.byte	0x04, 0x12
        /*001a*/ 	.short	(.L_6 - .L_5)
	.align		4
.L_5:
        /*001c*/ 	.word	index@(_Z10MatrixMultPfS_S_iiiib)
        /*0020*/ 	.word	0x00000018
.L_6:


//--------------------- .nv.compat                --------------------------
	.section	.nv.compat,"",@"SHT_CUDA_COMPAT_INFO"
	.align	4
        /*0000*/ 	.byte	0x02, 0x09, 0x00, 0x00, 0x02, 0x02, 0x01, 0x00, 0x02, 0x05, 0x05, 0x00, 0x03, 0x07, 0x01, 0x01
        /*0010*/ 	.byte	0x02, 0x03, 0x00, 0x00, 0x02, 0x06, 0x01, 0x00, 0x04, 0x0b, 0x08, 0x00, 0x09, 0x00, 0x00, 0x00
        /*0020*/ 	.byte	0x00, 0x00, 0x00, 0x00


//--------------------- .nv.info._Z10MatrixMultPfS_S_iiiib --------------------------
	.section	.nv.info._Z10MatrixMultPfS_S_iiiib,"",@"SHT_CUDA_INFO"
	.sectionflags	@""
	.align	4


	//----- nvinfo : EIATTR_CUDA_API_VERSION
	.align		4
        /*0000*/ 	.byte	0x04, 0x37
        /*0002*/ 	.short	(.L_8 - .L_7)
.L_7:
        /*0004*/ 	.word	0x00000082


	//----- nvinfo : EIATTR_KPARAM_INFO
	.align		4
.L_8:
        /*0008*/ 	.byte	0x04, 0x17
        /*000a*/ 	.short	(.L_10 - .L_9)
.L_9:
        /*000c*/ 	.word	0x00000000
        /*0010*/ 	.short	0x0007
        /*0012*/ 	.short	0x0028
        /*0014*/ 	.byte	0x00, 0xf0, 0x05, 0x00


	//----- nvinfo : EIATTR_KPARAM_INFO
	.align		4
.L_10:
        /*0018*/ 	.byte	0x04, 0x17
        /*001a*/ 	.short	(.L_12 - .L_11)
.L_11:
        /*001c*/ 	.word	0x00000000
        /*0020*/ 	.short	0x0006
        /*0022*/ 	.short	0x0024
        /*0024*/ 	.byte	0x00, 0xf0, 0x11, 0x00


	//----- nvinfo : EIATTR_KPARAM_INFO
	.align		4
.L_12:
        /*0028*/ 	.byte	0x04, 0x17
        /*002a*/ 	.short	(.L_14 - .L_13)
.L_13:
        /*002c*/ 	.word	0x00000000
        /*0030*/ 	.short	0x0005
        /*0032*/ 	.short	0x0020
        /*0034*/ 	.byte	0x00, 0xf0, 0x11, 0x00


	//----- nvinfo : EIATTR_KPARAM_INFO
	.align		4
.L_14:
        /*0038*/ 	.byte	0x04, 0x17
        /*003a*/ 	.short	(.L_16 - .L_15)
.L_15:
        /*003c*/ 	.word	0x00000000
        /*0040*/ 	.short	0x0004
        /*0042*/ 	.short	0x001c
        /*0044*/ 	.byte	0x00, 0xf0, 0x11, 0x00


	//----- nvinfo : EIATTR_KPARAM_INFO
	.align		4
.L_16:
        /*0048*/ 	.byte	0x04, 0x17
        /*004a*/ 	.short	(.L_18 - .L_17)
.L_17:
        /*004c*/ 	.word	0x00000000
        /*0050*/ 	.short	0x0003
        /*0052*/ 	.short	0x0018
        /*0054*/ 	.byte	0x00, 0xf0, 0x11, 0x00


	//----- nvinfo : EIATTR_KPARAM_INFO
	.align		4
.L_18:
        /*0058*/ 	.byte	0x04, 0x17
        /*005a*/ 	.short	(.L_20 - .L_19)
.L_19:
        /*005c*/ 	.word	0x00000000
        /*0060*/ 	.short	0x0002
        /*0062*/ 	.short	0x0010
        /*0064*/ 	.byte	0x00, 0xf5, 0x21, 0x00


	//----- nvinfo : EIATTR_KPARAM_INFO
	.align		4
.L_20:
        /*0068*/ 	.byte	0x04, 0x17
        /*006a*/ 	.short	(.L_22 - .L_21)
.L_21:
        /*006c*/ 	.word	0x00000000
        /*0070*/ 	.short	0x0001
        /*0072*/ 	.short	0x0008
        /*0074*/ 	.byte	0x00, 0xf5, 0x21, 0x00


	//----- nvinfo : EIATTR_KPARAM_INFO
	.align		4
.L_22:
        /*0078*/ 	.byte	0x04, 0x17
        /*007a*/ 	.short	(.L_24 - .L_23)
.L_23:
        /*007c*/ 	.word	0x00000000
        /*0080*/ 	.short	0x0000
        /*0082*/ 	.short	0x0000
        /*0084*/ 	.byte	0x00, 0xf5, 0x21, 0x00


	//----- nvinfo : EIATTR_SPARSE_MMA_MASK
	.align		4
.L_24:
        /*0088*/ 	.byte	0x03, 0x50
        /*008a*/ 	.short	0x0000


	//----- nvinfo : EIATTR_MAXREG_COUNT
	.align		4
        /*008c*/ 	.byte	0x03, 0x1b
        /*008e*/ 	.short	0x00ff


	//----- nvinfo : EIATTR_EXTERNS
	.align		4
        /*0090*/ 	.byte	0x04, 0x0f
        /*0092*/ 	.short	(.L_26 - .L_25)


	//   ....[0]....
	.align		4
.L_25:
        /*0094*/ 	.word	index@(vprintf)


	//----- nvinfo : EIATTR_MERCURY_ISA_VERSION
	.align		4
.L_26:
        /*0098*/ 	.byte	0x03, 0x5f
        /*009a*/ 	.short	0x0101


	//----- nvinfo : EIATTR_VRC_CTA_INIT_COUNT
	.align		4
        /*009c*/ 	.byte	0x02, 0x4a
	.zero		1
	.zero		1


	//----- nvinfo : EIATTR_SYSCALL_OFFSETS
	.align		4
        /*00a0*/ 	.byte	0x04, 0x46
        /*00a2*/ 	.short	(.L_28 - .L_27)


	//   ....[0]....
.L_27:
        /*00a4*/ 	.word	0x000001e0


	//----- nvinfo : EIATTR_EXIT_INSTR_OFFSETS
	.align		4
.L_28:
        /*00a8*/ 	.byte	0x04, 0x1c
        /*00aa*/ 	.short	(.L_30 - .L_29)


	//   ....[0]....
.L_29:
        /*00ac*/ 	.word	0x00000100


	//   ....[1]....
        /*00b0*/ 	.word	0x00000d50


	//----- nvinfo : EIATTR_CRS_STACK_SIZE
	.align		4
.L_30:
        /*00b4*/ 	.byte	0x04, 0x1e
        /*00b6*/ 	.short	(.L_32 - .L_31)
.L_31:
        /*00b8*/ 	.word	0x00000000


	//----- nvinfo : EIATTR_CBANK_PARAM_SIZE
	.align		4
.L_32:
        /*00bc*/ 	.byte	0x03, 0x19
        /*00be*/ 	.short	0x0029


	//----- nvinfo : EIATTR_PARAM_CBANK
	.align		4
        /*00c0*/ 	.byte	0x04, 0x0a
        /*00c2*/ 	.short	(.L_34 - .L_33)
	.align		4
.L_33:
        /*00c4*/ 	.word	index@(.nv.constant0._Z10MatrixMultPfS_S_iiiib)
        /*00c8*/ 	.short	0x0380
        /*00ca*/ 	.short	0x0029


	//----- nvinfo : EIATTR_SW_WAR
	.align		4
.L_34:
        /*00cc*/ 	.byte	0x04, 0x36
        /*00ce*/ 	.short	(.L_36 - .L_35)
.L_35:
        /*00d0*/ 	.word	0x00000008
.L_36:


//--------------------- .nv.callgraph             --------------------------
	.section	.nv.callgraph,"",@"SHT_CUDA_CALLGRAPH"
	.align	4
	.sectionentsize	8
	.align		4
        /*0000*/ 	.word	0x00000000
	.align		4
        /*0004*/ 	.word	0xffffffff
	.align		4
        /*0008*/ 	.word	index@(_Z10MatrixMultPfS_S_iiiib)
	.align		4
        /*000c*/ 	.word	index@(vprintf)
	.align		4
        /*0010*/ 	.word	0x00000000
	.align		4
        /*0014*/ 	.word	0xfffffffe
	.align		4
        /*0018*/ 	.word	0x00000000
	.align		4
        /*001c*/ 	.word	0xfffffffd
	.align		4
        /*0020*/ 	.word	0x00000000
	.align		4
        /*0024*/ 	.word	0xfffffffc


//--------------------- .nv.constant4             --------------------------
	.section	.nv.constant4,"a",@progbits
	.align	8
	.align		8
.nv.constant4:
        /*0000*/ 	.dword	vprintf
	.align		8
        /*0008*/ 	.dword	$str


//--------------------- .text._Z10MatrixMultPfS_S_iiiib --------------------------
	.section	.text._Z10MatrixMultPfS_S_iiiib,"ax",@progbits
	.align	128
        .global         _Z10MatrixMultPfS_S_iiiib
        .type           _Z10MatrixMultPfS_S_iiiib,@function
        .size           _Z10MatrixMultPfS_S_iiiib,(.L_x_7 - _Z10MatrixMultPfS_S_iiiib)
        .other          _Z10MatrixMultPfS_S_iiiib,@"STO_CUDA_ENTRY STV_DEFAULT"
_Z10MatrixMultPfS_S_iiiib:
.text._Z10MatrixMultPfS_S_iiiib:
[----:B------:R-:W0:Y:S01]  /*0000*/  LDC R1, c[0x0][0x37c] ;  /* 0x0000df00ff017b82 */ /* 0x000e220000000800 */
[----:B------:R-:W1:Y:S01]  /*0010*/  S2R R9, SR_CTAID.Y ;  /* 0x0000000000097919 */ /* 0x000e620000002600 */
[----:B------:R-:W2:Y:S01]  /*0020*/  LDCU UR6, c[0x0][0x39c] ;  /* 0x00007380ff0677ac */ /* 0x000ea20008000800 */
[----:B0-----:R-:W-:Y:S01]  /*0030*/  VIADD R1, R1, 0xffffffe8 ;  /* 0xffffffe801017836 */ /* 0x001fe20000000000 */
[----:B------:R-:W1:Y:S01]  /*0040*/  S2R R11, SR_TID.Y ;  /* 0x00000000000b7919 */ /* 0x000e620000002200 */
[----:B------:R-:W0:Y:S01]  /*0050*/  LDCU UR7, c[0x0][0x3a0] ;  /* 0x00007400ff0777ac */ /* 0x000e220008000800 */
[----:B------:R-:W3:Y:S01]  /*0060*/  S2R R8, SR_CTAID.X ;  /* 0x0000000000087919 */ /* 0x000ee20000002500 */
[----:B------:R-:W4:Y:S01]  /*0070*/  LDCU UR4, c[0x0][0x2f8] ;  /* 0x00005f00ff0477ac */ /* 0x000f220008000800 */
[----:B------:R-:W3:Y:S01]  /*0080*/  S2R R10, SR_TID.X ;  /* 0x00000000000a7919 */ /* 0x000ee20000002100 */
[----:B------:R-:W5:Y:S01]  /*0090*/  LDCU UR5, c[0x0][0x2fc] ;  /* 0x00005f80ff0577ac */ /* 0x000f620008000800 */
[----:B----4-:R-:W-:-:S05]  /*00a0*/  IADD3 R6, P1, PT, R1, UR4, RZ ;  /* 0x0000000401067c10 */ /* 0x010fca000ff3e0ff */
[----:B-----5:R-:W-:Y:S02]  /*00b0*/  IMAD.X R7, RZ, RZ, UR5, P1 ;  /* 0x00000005ff077e24 */ /* 0x020fe400088e06ff */
[----:B-1----:R-:W-:-:S05]  /*00c0*/  IMAD R17, R9, 0x20, R11 ;  /* 0x0000002009117824 */ /* 0x002fca00078e020b */
[----:B--2---:R-:W-:Y:S01]  /*00d0*/  ISETP.GE.AND P0, PT, R17, UR6, PT ;  /* 0x0000000611007c0c */ /* 0x004fe2000bf06270 */
[----:B---3--:R-:W-:-:S05]  /*00e0*/  IMAD R16, R8, 0x20, R10 ;  /* 0x0000002008107824 */ /* 0x008fca00078e020a */
[----:B0-----:R-:W-:-:S13]  /*00f0*/  ISETP.GE.OR P0, PT, R16, UR7, P0 ;  /* 0x0000000710007c0c */ /* 0x001fda0008706670 */
[----:B------:R-:W-:Y:S05]  /*0100*/  @P0 EXIT ;  /* 0x000000000000094d */ /* 0x000fea0003800000 */
[----:B------:R-:W0:Y:S02]  /*0110*/  LDCU.U8 UR4, c[0x0][0x3a8] ;  /* 0x00007500ff0477ac */ /* 0x000e240008000000 */
[----:B0-----:R-:W-:-:S04]  /*0120*/  UPRMT UR4, UR4, 0x8880, URZ ;  /* 0x0000888004047896 */ /* 0x001fc800080000ff */
[----:B------:R-:W-:-:S09]  /*0130*/  UISETP.NE.AND UP0, UPT, UR4, URZ, UPT ;  /* 0x000000ff0400728c */ /* 0x000fd2000bf05270 */
[----:B------:R-:W-:Y:S05]  /*0140*/  BRA.U !UP0, `(.L_x_0) ;  /* 0x0000000108287547 */ /* 0x000fea000b800000 */
[----:B------:R-:W-:Y:S01]  /*0150*/  MOV R0, 0x0 ;  /* 0x0000000000007802 */ /* 0x000fe20000000f00 */
[----:B------:R0:W-:Y:S01]  /*0160*/  STL.64 [R1], R8 ;  /* 0x0000000801007387 */ /* 0x0001e20000100a00 */
[----:B------:R-:W1:Y:S02]  /*0170*/  LDCU.64 UR4, c[0x4][0x8] ;  /* 0x01000100ff0477ac */ /* 0x000e640008000a00 */
[----:B------:R0:W2:Y:S01]  /*0180*/  LDC.64 R2, c[0x4][R0] ;  /* 0x0100000000027b82 */ /* 0x0000a20000000a00 */
[----:B------:R0:W-:Y:S04]  /*0190*/  STL.64 [R1+0x8], R10 ;  /* 0x0000080a01007387 */ /* 0x0001e80000100a00 */
[----:B------:R0:W-:Y:S01]  /*01a0*/  STL.64 [R1+0x10], R16 ;  /* 0x0000101001007387 */ /* 0x0001e20000100a00 */
[----:B-1----:R-:W-:-:S02]  /*01b0*/  IMAD.U32 R4, RZ, RZ, UR4 ;  /* 0x00000004ff047e24 */ /* 0x002fc4000f8e00ff */
[----:B0-----:R-:W-:-:S07]  /*01c0*/  IMAD.U32 R5, RZ, RZ, UR5 ;  /* 0x00000005ff057e24 */ /* 0x001fce000f8e00ff */
[----:B------:R-:W-:-:S07]  /*01d0*/  LEPC R20, `(.L_x_0) ;  /* 0x000000001014794e */ /* 0x000fce0000000000 */
[----:B--2---:R-:W-:Y:S05]  /*01e0*/  CALL.ABS.NOINC R2 ;  /* 0x0000000002007343 */ /* 0x004fea0003c00000 */
.L_x_0:
[----:B------:R-:W0:Y:S01]  /*01f0*/  LDC R0, c[0x0][0x398] ;  /* 0x0000e600ff007b82 */ /* 0x000e220000000800 */
[----:B------:R-:W-:-:S07]  /*0200*/  IMAD.MOV.U32 R18, RZ, RZ, RZ ;  /* 0x000000ffff127224 */ /* 0x000fce00078e00ff */
[----:B------:R-:W1:Y:S01]  /*0210*/  LDC.64 R20, c[0x0][0x358] ;  /* 0x0000d600ff147b82 */ /* 0x000e620000000a00 */
[----:B0-----:R-:W-:-:S13]  /*0220*/  ISETP.GE.AND P0, PT, R0, 0x1, PT ;  /* 0x000000010000780c */ /* 0x001fda0003f06270 */
[----:B-1----:R-:W-:Y:S05]  /*0230*/  @!P0 BRA `(.L_x_1) ;  /* 0x0000000800a88947 */ /* 0x002fea0003800000 */
[C---:B------:R-:W-:Y:S01]  /*0240*/  ISETP.GE.U32.AND P1, PT, R0.reuse, 0x8, PT ;  /* 0x000000080000780c */ /* 0x040fe20003f26070 */
[----:B------:R-:W-:Y:S01]  /*0250*/  IMAD R13, R17, R0, RZ ;  /* 0x00000000110d7224 */ /* 0x000fe200078e02ff */
[----:B------:R-:W-:Y:S01]  /*0260*/  LOP3.LUT R22, R0, 0x7, RZ, 0xc0, !PT ;  /* 0x0000000700167812 */ /* 0x000fe200078ec0ff */
[----:B------:R-:W-:Y:S02]  /*0270*/  IMAD.MOV.U32 R18, RZ, RZ, RZ ;  /* 0x000000ffff127224 */ /* 0x000fe400078e00ff */
[----:B------:R-:W-:Y:S01]  /*0280*/  IMAD.MOV.U32 R14, RZ, RZ, RZ ;  /* 0x000000ffff0e7224 */ /* 0x000fe200078e00ff */
[----:B------:R-:W-:-:S07]  /*0290*/  ISETP.NE.AND P0, PT, R22, RZ, PT ;  /* 0x000000ff1600720c */ /* 0x000fce0003f05270 */
[----:B------:R-:W-:Y:S06]  /*02a0*/  @!P1 BRA `(.L_x_2) ;  /* 0x0000000400109947 */ /* 0x000fec0003800000 */
[----:B------:R-:W0:Y:S01]  /*02b0*/  LDC.64 R2, c[0x0][0x388] ;  /* 0x0000e200ff027b82 */ /* 0x000e220000000a00 */
[----:B------:R-:W-:Y:S01]  /*02c0*/  LOP3.LUT R14, R0, 0x7ffffff8, RZ, 0xc0, !PT ;  /* 0x7ffffff8000e7812 */ /* 0x000fe200078ec0ff */
[----:B------:R-:W-:Y:S01]  /*02d0*/  BSSY.RECONVERGENT B0, `(.L_x_2) ;  /* 0x0000041000007945 */ /* 0x000fe20003800200 */
[----:B------:R-:W-:Y:S02]  /*02e0*/  IMAD.MOV.U32 R18, RZ, RZ, RZ ;  /* 0x000000ffff127224 */ /* 0x000fe400078e00ff */
[----:B------:R-:W-:Y:S02]  /*02f0*/  IMAD.MOV.U32 R15, RZ, RZ, R16 ;  /* 0x000000ffff0f7224 */ /* 0x000fe400078e0010 */
[----:B------:R-:W-:Y:S02]  /*0300*/  IMAD.MOV R12, RZ, RZ, -R14 ;  /* 0x000000ffff0c7224 */ /* 0x000fe400078e0a0e */
[----:B0-----:R-:W-:-:S03]  /*0310*/  IMAD.WIDE.U32 R2, R13, 0x4, R2 ;  /* 0x000000040d027825 */ /* 0x001fc600078e0002 */
[----:B------:R-:W-:-:S05]  /*0320*/  IADD3 R9, P1, PT, R2, 0x10, RZ ;  /* 0x0000001002097810 */ /* 0x000fca0007f3e0ff */
[----:B------:R-:W-:-:S08]  /*0330*/  IMAD.X R6, RZ, RZ, R3, P1 ;  /* 0x000000ffff067224 */ /* 0x000fd000008e0603 */
.L_x_3:
[----:B------:R-:W0:Y:S01]  /*0340*/  LDC.64 R10, c[0x0][0x390] ;  /* 0x0000e400ff0a7b82 */ /* 0x000e220000000a00 */
[C---:B------:R-:W-:Y:S01]  /*0350*/  R2UR UR4, R20.reuse ;  /* 0x00000000140472ca */ /* 0x040fe200000e0000 */
[----:B------:R-:W-:Y:S01]  /*0360*/  IMAD.MOV.U32 R2, RZ, RZ, R9 ;  /* 0x000000ffff027224 */ /* 0x000fe200078e0009 */
[C---:B------:R-:W-:Y:S01]  /*0370*/  R2UR UR5, R21.reuse ;  /* 0x00000000150572ca */ /* 0x040fe200000e0000 */
[----:B------:R-:W-:Y:S01]  /*0380*/  IMAD.MOV.U32 R3, RZ, RZ, R6 ;  /* 0x000000ffff037224 */ /* 0x000fe200078e0006 */
[----:B------:R-:W-:Y:S02]  /*0390*/  R2UR UR6, R20 ;  /* 0x00000000140672ca */ /* 0x000fe400000e0000 */
[----:B------:R-:W-:Y:S01]  /*03a0*/  R2UR UR7, R21 ;  /* 0x00000000150772ca */ /* 0x000fe200000e0000 */
[----:B------:R-:W1:Y:S08]  /*03b0*/  LDC R19, c[0x0][0x3a0] ;  /* 0x0000e800ff137b82 */ /* 0x000e700000000800 */
[----:B------:R-:W2:Y:S04]  /*03c0*/  LDG.E R27, desc[UR4][R2.64+-0x10] ;  /* 0xfffff004021b7981 */ /* 0x000ea8000c1e1900 */
[----:B------:R-:W3:Y:S01]  /*03d0*/  LDG.E R25, desc[UR4][R2.64+-0xc] ;  /* 0xfffff40402197981 */ /* 0x000ee2000c1e1900 */
[----:B0-----:R-:W-:-:S05]  /*03e0*/  IMAD.WIDE R10, R15, 0x4, R10 ;  /* 0x000000040f0a7825 */ /* 0x001fca00078e020a */
[----:B------:R-:W2:Y:S01]  /*03f0*/  LDG.E R24, desc[UR6][R10.64] ;  /* 0x000000060a187981 */ /* 0x000ea2000c1e1900 */
[----:B-1----:R-:W-:-:S05]  /*0400*/  IMAD.WIDE R6, R19, 0x4, R10 ;  /* 0x0000000413067825 */ /* 0x002fca00078e020a */
[----:B------:R0:W3:Y:S01]  /*0410*/  LDG.E R23, desc[UR6][R6.64] ;  /* 0x0000000606177981 */ /* 0x0000e2000c1e1900 */
[----:B------:R-:W-:Y:S01]  /*0420*/  IMAD.WIDE R8, R19, 0x4, R6 ;  /* 0x0000000413087825 */ /* 0x000fe200078e0206 */
[C---:B------:R-:W-:Y:S02]  /*0430*/  R2UR UR10, R20.reuse ;  /* 0x00000000140a72ca */ /* 0x040fe400000e0000 */
[----:B------:R-:W-:Y:S02]  /*0440*/  R2UR UR11, R21 ;  /* 0x00000000150b72ca */ /* 0x000fe400000e0000 */
[C---:B------:R-:W-:Y:S01]  /*0450*/  R2UR UR8, R20.reuse ;  /* 0x00000000140872ca */ /* 0x040fe200000e0000 */
[----:B------:R-:W-:Y:S01]  /*0460*/  IMAD.WIDE R4, R19, 0x4, R8 ;  /* 0x0000000413047825 */ /* 0x000fe200078e0208 */
[----:B------:R-:W-:Y:S01]  /*0470*/  R2UR UR9, R21 ;  /* 0x00000000150972ca */ /* 0x000fe200000e0000 */
[----:B------:R-:W4:Y:S01]  /*0480*/  LDG.E R8, desc[UR6][R8.64] ;  /* 0x0000000608087981 */ /* 0x000f22000c1e1900 */
[----:B------:R-:W-:-:S02]  /*0490*/  R2UR UR12, R20 ;  /* 0x00000000140c72ca */ /* 0x000fc400000e0000 */
[----:B------:R-:W-:Y:S01]  /*04a0*/  R2UR UR13, R21 ;  /* 0x00000000150d72ca */ /* 0x000fe200000e0000 */
[----:B0-----:R-:W-:Y:S01]  /*04b0*/  IMAD.WIDE R6, R19, 0x4, R4 ;  /* 0x0000000413067825 */ /* 0x001fe200078e0204 */
[C---:B------:R-:W-:Y:S02]  /*04c0*/  R2UR UR14, R20.reuse ;  /* 0x00000000140e72ca */ /* 0x040fe400000e0000 */
[----:B------:R-:W-:Y:S01]  /*04d0*/  R2UR UR15, R21 ;  /* 0x00000000150f72ca */ /* 0x000fe200000e0000 */
[----:B------:R0:W5:Y:S01]  /*04e0*/  LDG.E R26, desc[UR10][R4.64] ;  /* 0x0000000a041a7981 */ /* 0x000162000c1e1900 */
[C---:B------:R-:W-:Y:S01]  /*04f0*/  R2UR UR16, R20.reuse ;  /* 0x00000000141072ca */ /* 0x040fe200000e0000 */
[----:B------:R-:W-:Y:S01]  /*0500*/  IMAD.WIDE R10, R19, 0x4, R6 ;  /* 0x00000004130a7825 */ /* 0x000fe200078e0206 */
[----:B------:R-:W-:Y:S01]  /*0510*/  R2UR UR17, R21 ;  /* 0x00000000151172ca */ /* 0x000fe200000e0000 */
[----:B------:R-:W5:Y:S01]  /*0520*/  LDG.E R29, desc[UR8][R2.64+-0x4] ;  /* 0xfffffc08021d7981 */ /* 0x000f62000c1e1900 */
[----:B------:R-:W-:-:S02]  /*0530*/  R2UR UR18, R20 ;  /* 0x00000000141272ca */ /* 0x000fc400000e0000 */
[----:B------:R-:W-:Y:S01]  /*0540*/  R2UR UR19, R21 ;  /* 0x00000000151372ca */ /* 0x000fe200000e0000 */
[----:B0-----:R-:W-:-:S04]  /*0550*/  IMAD.WIDE R4, R19, 0x4, R10 ;  /* 0x0000000413047825 */ /* 0x001fc800078e020a */
[----:B------:R-:W5:Y:S01]  /*0560*/  LDG.E R9, desc[UR14][R10.64] ;  /* 0x0000000e0a097981 */ /* 0x000f62000c1e1900 */
[----:B--2---:R-:W-:-:S03]  /*0570*/  FFMA R18, R27, R24, R18 ;  /* 0x000000181b127223 */ /* 0x004fc60000000012 */
[----:B------:R-:W4:Y:S04]  /*0580*/  LDG.E R27, desc[UR4][R2.64+-0x8] ;  /* 0xfffff804021b7981 */ /* 0x000f28000c1e1900 */
[----:B------:R0:W2:Y:S01]  /*0590*/  LDG.E R24, desc[UR12][R6.64] ;  /* 0x0000000c06187981 */ /* 0x0000a2000c1e1900 */
[----:B---3--:R-:W-:-:S03]  /*05a0*/  FFMA R28, R25, R23, R18 ;  /* 0x00000017191c7223 */ /* 0x008fc60000000012 */
[----:B------:R-:W2:Y:S04]  /*05b0*/  LDG.E R23, desc[UR6][R2.64] ;  /* 0x0000000602177981 */ /* 0x000ea8000c1e1900 */
[----:B------:R-:W3:Y:S01]  /*05c0*/  LDG.E R25, desc[UR10][R2.64+0x4] ;  /* 0x0000040a02197981 */ /* 0x000ee2000c1e1900 */
[----:B0-----:R-:W-:-:S03]  /*05d0*/  IMAD.WIDE R6, R19, 0x4, R4 ;  /* 0x0000000413067825 */ /* 0x001fc600078e0204 */
[----:B------:R-:W3:Y:S04]  /*05e0*/  LDG.E R18, desc[UR16][R4.64] ;  /* 0x0000001004127981 */ /* 0x000ee8000c1e1900 */
[----:B------:R0:W3:Y:S04]  /*05f0*/  LDG.E R7, desc[UR18][R6.64] ;  /* 0x0000001206077981 */ /* 0x0000e8000c1e1900 */
[----:B------:R-:W3:Y:S04]  /*0600*/  LDG.E R5, desc[UR12][R2.64+0x8] ;  /* 0x0000080c02057981 */ /* 0x000ee8000c1e1900 */
[----:B------:R-:W3:Y:S01]  /*0610*/  LDG.E R4, desc[UR4][R2.64+0xc] ;  /* 0x00000c0402047981 */ /* 0x000ee2000c1e1900 */
[----:B------:R-:W-:-:S05]  /*0620*/  VIADD R12, R12, 0x8 ;  /* 0x000000080c0c7836 */ /* 0x000fca0000000000 */
[----:B------:R-:W-:Y:S01]  /*0630*/  ISETP.NE.AND P1, PT, R12, RZ, PT ;  /* 0x000000ff0c00720c */ /* 0x000fe20003f25270 */
[----:B------:R-:W-:Y:S02]  /*0640*/  IMAD R15, R19, 0x8, R15 ;  /* 0x00000008130f7824 */ /* 0x000fe400078e020f */
[----:B----4-:R-:W-:-:S04]  /*0650*/  FFMA R8, R27, R8, R28 ;  /* 0x000000081b087223 */ /* 0x010fc8000000001c */
[----:B-----5:R-:W-:-:S04]  /*0660*/  FFMA R8, R29, R26, R8 ;  /* 0x0000001a1d087223 */ /* 0x020fc80000000008 */
[----:B--2---:R-:W-:-:S04]  /*0670*/  FFMA R8, R23, R24, R8 ;  /* 0x0000001817087223 */ /* 0x004fc80000000008 */
[----:B---3--:R-:W-:Y:S01]  /*0680*/  FFMA R8, R25, R9, R8 ;  /* 0x0000000919087223 */ /* 0x008fe20000000008 */
[----:B------:R-:W-:-:S05]  /*0690*/  IADD3 R9, P2, PT, R2, 0x20, RZ ;  /* 0x0000002002097810 */ /* 0x000fca0007f5e0ff */
[----:B0-----:R-:W-:Y:S02]  /*06a0*/  IMAD.X R6, RZ, RZ, R3, P2 ;  /* 0x000000ffff067224 */ /* 0x001fe400010e0603 */
[----:B------:R-:W-:-:S04]  /*06b0*/  FFMA R5, R5, R18, R8 ;  /* 0x0000001205057223 */ /* 0x000fc80000000008 */
[----:B------:R-:W-:Y:S01]  /*06c0*/  FFMA R18, R4, R7, R5 ;  /* 0x0000000704127223 */ /* 0x000fe20000000005 */
[----:B------:R-:W-:Y:S06]  /*06d0*/  @P1 BRA `(.L_x_3) ;  /* 0xfffffffc00181947 */ /* 0x000fec000383ffff */
[----:B------:R-:W-:Y:S05]  /*06e0*/  BSYNC.RECONVERGENT B0 ;  /* 0x0000000000007941 */ /* 0x000fea0003800200 */
.L_x_2:
[----:B------:R-:W-:Y:S05]  /*06f0*/  @!P0 BRA `(.L_x_1) ;  /* 0x0000000400788947 */ /* 0x000fea0003800000 */
[----:B------:R-:W-:Y:S02]  /*0700*/  ISETP.GE.U32.AND P1, PT, R22, 0x4, PT ;  /* 0x000000041600780c */ /* 0x000fe40003f26070 */
[----:B------:R-:W-:-:S04]  /*0710*/  LOP3.LUT R12, R0, 0x3, RZ, 0xc0, !PT ;  /* 0x00000003000c7812 */ /* 0x000fc800078ec0ff */
[----:B------:R-:W-:-:S07]  /*0720*/  ISETP.NE.AND P0, PT, R12, RZ, PT ;  /* 0x000000ff0c00720c */ /* 0x000fce0003f05270 */
[----:B------:R-:W-:Y:S06]  /*0730*/  @!P1 BRA `(.L_x_4) ;  /* 0x0000000000a89947 */ /* 0x000fec0003800000 */
[----:B------:R-:W0:Y:S01]  /*0740*/  LDC R9, c[0x0][0x3a0] ;  /* 0x0000e800ff097b82 */ /* 0x000e220000000800 */
[----:B------:R-:W1:Y:S01]  /*0750*/  LDCU.64 UR4, c[0x0][0x388] ;  /* 0x00007100ff0477ac */ /* 0x000e620008000a00 */
[----:B------:R-:W-:Y:S01]  /*0760*/  IMAD.IADD R3, R13, 0x1, R14 ;  /* 0x000000010d037824 */ /* 0x000fe200078e020e */
[C---:B------:R-:W-:Y:S02]  /*0770*/  R2UR UR6, R20.reuse ;  /* 0x00000000140672ca */ /* 0x040fe400000e0000 */
[C---:B------:R-:W-:Y:S02]  /*0780*/  R2UR UR7, R21.reuse ;  /* 0x00000000150772ca */ /* 0x040fe400000e0000 */
[C---:B------:R-:W-:Y:S01]  /*0790*/  R2UR UR8, R20.reuse ;  /* 0x00000000140872ca */ /* 0x040fe200000e0000 */
[----:B------:R-:W2:Y:S01]  /*07a0*/  LDC.64 R10, c[0x0][0x388] ;  /* 0x0000e200ff0a7b82 */ /* 0x000ea20000000a00 */
[----:B------:R-:W-:Y:S02]  /*07b0*/  R2UR UR9, R21 ;  /* 0x00000000150972ca */ /* 0x000fe400000e0000 */
[----:B------:R-:W-:-:S02]  /*07c0*/  R2UR UR12, R20 ;  /* 0x00000000140c72ca */ /* 0x000fc400000e0000 */
[C---:B------:R-:W-:Y:S02]  /*07d0*/  R2UR UR13, R21.reuse ;  /* 0x00000000150d72ca */ /* 0x040fe400000e0000 */
[C---:B------:R-:W-:Y:S01]  /*07e0*/  R2UR UR10, R20.reuse ;  /* 0x00000000140a72ca */ /* 0x040fe200000e0000 */
[----:B------:R-:W3:Y:S01]  /*07f0*/  LDC.64 R22, c[0x0][0x390] ;  /* 0x0000e400ff167b82 */ /* 0x000ee20000000a00 */
[C---:B------:R-:W-:Y:S02]  /*0800*/  R2UR UR11, R21.reuse ;  /* 0x00000000150b72ca */ /* 0x040fe400000e0000 */
[C---:B------:R-:W-:Y:S02]  /*0810*/  R2UR UR16, R20.reuse ;  /* 0x00000000141072ca */ /* 0x040fe400000e0000 */
[C---:B------:R-:W-:Y:S02]  /*0820*/  R2UR UR17, R21.reuse ;  /* 0x00000000151172ca */ /* 0x040fe400000e0000 */
[----:B------:R-:W-:Y:S01]  /*0830*/  R2UR UR14, R20 ;  /* 0x00000000140e72ca */ /* 0x000fe200000e0000 */
[----:B0-----:R-:W-:Y:S01]  /*0840*/  IMAD R5, R14, R9, R16 ;  /* 0x000000090e057224 */ /* 0x001fe200078e0210 */
[----:B------:R-:W-:Y:S01]  /*0850*/  R2UR UR15, R21 ;  /* 0x00000000150f72ca */ /* 0x000fe200000e0000 */
[----:B--2---:R-:W-:Y:S01]  /*0860*/  IMAD.WIDE.U32 R10, R3, 0x4, R10 ;  /* 0x00000004030a7825 */ /* 0x004fe200078e000a */
[----:B------:R-:W-:-:S05]  /*0870*/  IADD3 R3, P1, PT, R13, R14, RZ ;  /* 0x0000000e0d037210 */ /* 0x000fca0007f3e0ff */
[----:B------:R-:W-:Y:S01]  /*0880*/  IMAD.X R6, RZ, RZ, RZ, P1 ;  /* 0x000000ffff067224 */ /* 0x000fe200008e06ff */
[----:B-1----:R-:W-:Y:S01]  /*0890*/  LEA R2, P1, R3, UR4, 0x2 ;  /* 0x0000000403027c11 */ /* 0x002fe2000f8210ff */
[----:B---3--:R-:W-:Y:S01]  /*08a0*/  IMAD.WIDE R22, R5, 0x4, R22 ;  /* 0x0000000405167825 */ /* 0x008fe200078e0216 */
[----:B------:R-:W-:Y:S01]  /*08b0*/  R2UR UR4, R20 ;  /* 0x00000000140472ca */ /* 0x000fe200000e0000 */
[----:B------:R-:W2:Y:S01]  /*08c0*/  LDG.E R11, desc[UR6][R10.64] ;  /* 0x000000060a0b7981 */ /* 0x000ea2000c1e1900 */
[----:B------:R-:W-:Y:S01]  /*08d0*/  LEA.HI.X R3, R3, UR5, R6, 0x2, P1 ;  /* 0x0000000503037c11 */ /* 0x000fe200088f1406 */
[----:B------:R-:W-:Y:S01]  /*08e0*/  IMAD.WIDE R4, R9, 0x4, R22 ;  /* 0x0000000409047825 */ /* 0x000fe200078e0216 */
[----:B------:R-:W-:Y:S01]  /*08f0*/  R2UR UR5, R21 ;  /* 0x00000000150572ca */ /* 0x000fe200000e0000 */
[----:B------:R-:W2:Y:S02]  /*0900*/  LDG.E R22, desc[UR8][R22.64] ;  /* 0x0000000816167981 */ /* 0x000ea4000c1e1900 */
[----:B------:R-:W-:-:S02]  /*0910*/  IMAD.WIDE R6, R9, 0x4, R4 ;  /* 0x0000000409067825 */ /* 0x000fc400078e0204 */
[----:B------:R-:W3:Y:S04]  /*0920*/  LDG.E R24, desc[UR10][R2.64+0x4] ;  /* 0x0000040a02187981 */ /* 0x000ee8000c1e1900 */
[----:B------:R-:W3:Y:S01]  /*0930*/  LDG.E R4, desc[UR12][R4.64] ;  /* 0x0000000c04047981 */ /* 0x000ee2000c1e1900 */
[----:B------:R-:W-:-:S03]  /*0940*/  IMAD.WIDE R8, R9, 0x4, R6 ;  /* 0x0000000409087825 */ /* 0x000fc600078e0206 */
[----:B------:R-:W4:Y:S04]  /*0950*/  LDG.E R15, desc[UR16][R6.64] ;  /* 0x00000010060f7981 */ /* 0x000f28000c1e1900 */
[----:B------:R-:W4:Y:S04]  /*0960*/  LDG.E R26, desc[UR14][R2.64+0x8] ;  /* 0x0000080e021a7981 */ /* 0x000f28000c1e1900 */
[----:B------:R-:W5:Y:S04]  /*0970*/  LDG.E R28, desc[UR4][R2.64+0xc] ;  /* 0x00000c04021c7981 */ /* 0x000f68000c1e1900 */
[----:B------:R-:W5:Y:S01]  /*0980*/  LDG.E R8, desc[UR6][R8.64] ;  /* 0x0000000608087981 */ /* 0x000f62000c1e1900 */
[----:B------:R-:W-:-:S02]  /*0990*/  VIADD R14, R14, 0x4 ;  /* 0x000000040e0e7836 */ /* 0x000fc40000000000 */
[----:B--2---:R-:W-:-:S04]  /*09a0*/  FFMA R11, R11, R22, R18 ;  /* 0x000000160b0b7223 */ /* 0x004fc80000000012 */
[----:B---3--:R-:W-:-:S04]  /*09b0*/  FFMA R11, R24, R4, R11 ;  /* 0x00000004180b7223 */ /* 0x008fc8000000000b */
[----:B----4-:R-:W-:-:S04]  /*09c0*/  FFMA R11, R26, R15, R11 ;  /* 0x0000000f1a0b7223 */ /* 0x010fc8000000000b */
[----:B-----5:R-:W-:-:S07]  /*09d0*/  FFMA R18, R28, R8, R11 ;  /* 0x000000081c127223 */ /* 0x020fce000000000b */
.L_x_4:
[----:B------:R-:W-:Y:S05]  /*09e0*/  @!P0 BRA `(.L_x_1) ;  /* 0x0000000000bc8947 */ /* 0x000fea0003800000 */
[----:B------:R-:W-:Y:S02]  /*09f0*/  ISETP.NE.AND P1, PT, R12, 0x1, PT ;  /* 0x000000010c00780c */ /* 0x000fe40003f25270 */
[----:B------:R-:W-:-:S04]  /*0a00*/  LOP3.LUT R0, R0, 0x1, RZ, 0xc0, !PT ;  /* 0x0000000100007812 */ /* 0x000fc800078ec0ff */
[----:B------:R-:W-:-:S07]  /*0a10*/  ISETP.NE.U32.AND P0, PT, R0, 0x1, PT ;  /* 0x000000010000780c */ /* 0x000fce0003f05070 */
[----:B------:R-:W-:Y:S06]  /*0a20*/  @!P1 BRA `(.L_x_5) ;  /* 0x0000000000709947 */ /* 0x000fec0003800000 */
[----:B------:R-:W0:Y:S01]  /*0a30*/  LDC R9, c[0x0][0x3a0] ;  /* 0x0000e800ff097b82 */ /* 0x000e220000000800 */
[----:B------:R-:W1:Y:S01]  /*0a40*/  LDCU.64 UR4, c[0x0][0x388] ;  /* 0x00007100ff0477ac */ /* 0x000e620008000a00 */
[C---:B------:R-:W-:Y:S01]  /*0a50*/  R2UR UR6, R20.reuse ;  /* 0x00000000140672ca */ /* 0x040fe200000e0000 */
[----:B------:R-:W-:Y:S01]  /*0a60*/  IMAD.IADD R7, R13, 0x1, R14 ;  /* 0x000000010d077824 */ /* 0x000fe200078e020e */
[C---:B------:R-:W-:Y:S02]  /*0a70*/  R2UR UR7, R21.reuse ;  /* 0x00000000150772ca */ /* 0x040fe400000e0000 */
[----:B------:R-:W-:Y:S02]  /*0a80*/  R2UR UR8, R20 ;  /* 0x00000000140872ca */ /* 0x000fe400000e0000 */
[----:B------:R-:W2:Y:S01]  /*0a90*/  LDC.64 R2, c[0x0][0x388] ;  /* 0x0000e200ff027b82 */ /* 0x000ea20000000a00 */
[----:B------:R-:W-:Y:S02]  /*0aa0*/  R2UR UR9, R21 ;  /* 0x00000000150972ca */ /* 0x000fe400000e0000 */
[----:B------:R-:W-:-:S02]  /*0ab0*/  IADD3 R0, P1, PT, R13, R14, RZ ;  /* 0x0000000e0d007210 */ /* 0x000fc40007f3e0ff */
[C---:B------:R-:W-:Y:S02]  /*0ac0*/  R2UR UR10, R20.reuse ;  /* 0x00000000140a72ca */ /* 0x040fe400000e0000 */
[C---:B------:R-:W-:Y:S01]  /*0ad0*/  R2UR UR11, R21.reuse ;  /* 0x00000000150b72ca */ /* 0x040fe200000e0000 */
[----:B------:R-:W3:Y:S01]  /*0ae0*/  LDC.64 R4, c[0x0][0x390] ;  /* 0x0000e400ff047b82 */ /* 0x000ee20000000a00 */
[----:B------:R-:W-:Y:S02]  /*0af0*/  R2UR UR12, R20 ;  /* 0x00000000140c72ca */ /* 0x000fe400000e0000 */
[----:B------:R-:W-:Y:S01]  /*0b00*/  R2UR UR13, R21 ;  /* 0x00000000150d72ca */ /* 0x000fe200000e0000 */
[----:B0-----:R-:W-:Y:S02]  /*0b10*/  IMAD R11, R14, R9, R16 ;  /* 0x000000090e0b7224 */ /* 0x001fe400078e0210 */
[----:B--2---:R-:W-:-:S04]  /*0b20*/  IMAD.WIDE.U32 R2, R7, 0x4, R2 ;  /* 0x0000000407027825 */ /* 0x004fc800078e0002 */
[----:B------:R-:W-:Y:S01]  /*0b30*/  IMAD.X R7, RZ, RZ, RZ, P1 ;  /* 0x000000ffff077224 */ /* 0x000fe200008e06ff */
[C---:B-1----:R-:W-:Y:S01]  /*0b40*/  LEA R6, P1, R0.reuse, UR4, 0x2 ;  /* 0x0000000400067c11 */ /* 0x042fe2000f8210ff */
[----:B------:R-:W2:Y:S01]  /*0b50*/  LDG.E R3, desc[UR6][R2.64] ;  /* 0x0000000602037981 */ /* 0x000ea2000c1e1900 */
[----:B---3--:R-:W-:Y:S02]  /*0b60*/  IMAD.WIDE R4, R11, 0x4, R4 ;  /* 0x000000040b047825 */ /* 0x008fe400078e0204 */
[----:B------:R-:W-:Y:S02]  /*0b70*/  LEA.HI.X R7, R0, UR5, R7, 0x2, P1 ;  /* 0x0000000500077c11 */ /* 0x000fe400088f1407 */
[----:B------:R-:W-:-:S04]  /*0b80*/  IMAD.WIDE R8, R9, 0x4, R4 ;  /* 0x0000000409087825 */ /* 0x000fc800078e0204 */
[----:B------:R-:W3:Y:S04]  /*0b90*/  LDG.E R7, desc[UR10][R6.64+0x4] ;  /* 0x0000040a06077981 */ /* 0x000ee8000c1e1900 */
[----:B------:R-:W2:Y:S04]  /*0ba0*/  LDG.E R4, desc[UR8][R4.64] ;  /* 0x0000000804047981 */ /* 0x000ea8000c1e1900 */
[----:B------:R-:W3:Y:S01]  /*0bb0*/  LDG.E R8, desc[UR12][R8.64] ;  /* 0x0000000c08087981 */ /* 0x000ee2000c1e1900 */
[----:B------:R-:W-:Y:S02]  /*0bc0*/  VIADD R14, R14, 0x2 ;  /* 0x000000020e0e7836 */ /* 0x000fe40000000000 */
[----:B--2---:R-:W-:-:S04]  /*0bd0*/  FFMA R18, R3, R4, R18 ;  /* 0x0000000403127223 */ /* 0x004fc80000000012 */
[----:B---3--:R-:W-:-:S07]  /*0be0*/  FFMA R18, R7, R8, R18 ;  /* 0x0000000807127223 */ /* 0x008fce0000000012 */
.L_x_5:
[----:B------:R-:W-:Y:S05]  /*0bf0*/  @P0 BRA `(.L_x_1) ;  /* 0x0000000000380947 */ /* 0x000fea0003800000 */
[----:B------:R-:W0:Y:S01]  /*0c00*/  LDC.64 R2, c[0x0][0x388] ;  /* 0x0000e200ff027b82 */ /* 0x000e220000000a00 */
[----:B------:R-:W1:Y:S01]  /*0c10*/  LDCU UR4, c[0x0][0x3a0] ;  /* 0x00007400ff0477ac */ /* 0x000e620008000800 */
[C---:B------:R-:W-:Y:S01]  /*0c20*/  R2UR UR6, R20.reuse ;  /* 0x00000000140672ca */ /* 0x040fe200000e0000 */
[----:B------:R-:W-:Y:S01]  /*0c30*/  IMAD.IADD R13, R13, 0x1, R14 ;  /* 0x000000010d0d7824 */ /* 0x000fe200078e020e */
[C---:B------:R-:W-:Y:S02]  /*0c40*/  R2UR UR7, R21.reuse ;  /* 0x00000000150772ca */ /* 0x040fe400000e0000 */
[----:B------:R-:W-:Y:S02]  /*0c50*/  R2UR UR8, R20 ;  /* 0x00000000140872ca */ /* 0x000fe400000e0000 */
[----:B------:R-:W2:Y:S01]  /*0c60*/  LDC.64 R4, c[0x0][0x390] ;  /* 0x0000e400ff047b82 */ /* 0x000ea20000000a00 */
[----:B------:R-:W-:Y:S01]  /*0c70*/  R2UR UR9, R21 ;  /* 0x00000000150972ca */ /* 0x000fe200000e0000 */
[----:B-1----:R-:W-:-:S02]  /*0c80*/  IMAD R7, R14, UR4, R16 ;  /* 0x000000040e077c24 */ /* 0x002fc4000f8e0210 */
[----:B0-----:R-:W-:-:S06]  /*0c90*/  IMAD.WIDE.U32 R2, R13, 0x4, R2 ;  /* 0x000000040d027825 */ /* 0x001fcc00078e0002 */
[----:B------:R-:W3:Y:S01]  /*0ca0*/  LDG.E R3, desc[UR6][R2.64] ;  /* 0x0000000602037981 */ /* 0x000ee2000c1e1900 */
[----:B--2---:R-:W-:-:S06]  /*0cb0*/  IMAD.WIDE R4, R7, 0x4, R4 ;  /* 0x0000000407047825 */ /* 0x004fcc00078e0204 */
[----:B------:R-:W3:Y:S02]  /*0cc0*/  LDG.E R4, desc[UR8][R4.64] ;  /* 0x0000000804047981 */ /* 0x000ee4000c1e1900 */
[----:B---3--:R-:W-:-:S07]  /*0cd0*/  FFMA R18, R3, R4, R18 ;  /* 0x0000000403127223 */ /* 0x008fce0000000012 */
.L_x_1:
[----:B------:R-:W0:Y:S01]  /*0ce0*/  LDC.64 R2, c[0x0][0x380] ;  /* 0x0000e000ff027b82 */ /* 0x000e220000000a00 */
[----:B------:R-:W1:Y:S01]  /*0cf0*/  LDCU UR4, c[0x0][0x3a0] ;  /* 0x00007400ff0477ac */ /* 0x000e620008000800 */
[----:B------:R-:W-:Y:S02]  /*0d00*/  R2UR UR6, R20 ;  /* 0x00000000140672ca */ /* 0x000fe400000e0000 */
[----:B------:R-:W-:Y:S01]  /*0d10*/  R2UR UR7, R21 ;  /* 0x00000000150772ca */ /* 0x000fe200000e0000 */
[----:B-1----:R-:W-:-:S04]  /*0d20*/  IMAD R17, R17, UR4, R16 ;  /* 0x0000000411117c24 */ /* 0x002fc8000f8e0210 */
[----:B0-----:R-:W-:-:S08]  /*0d30*/  IMAD.WIDE R2, R17, 0x4, R2 ;  /* 0x0000000411027825 */ /* 0x001fd000078e0202 */
[----:B------:R-:W-:Y:S01]  /*0d40*/  STG.E desc[UR6][R2.64], R18 ;  /* 0x0000001202007986 */ /* 0x000fe2000c101906 */
[----:B------:R-:W-:Y:S05]  /*0d50*/  EXIT ;  /* 0x000000000000794d */ /* 0x000fea0003800000 */
.L_x_6:
[----:B------:R-:W-:-:S00]  /*0d60*/  BRA `(.L_x_6) ;  /* 0xfffffffc00fc7947 */ /* 0x000fc0000383ffff */
[----:B------:R-:W-:-:S00]  /*0d70*/  NOP ;  /* 0x0000000000007918 */ /* 0x000fc00000000000 */
        /* <DEDUP_REMOVED lines=8> */
.L_x_7:


//--------------------- .nv.global.init           --------------------------
	.section	.nv.global.init,"aw",@progbits
.nv.global.init:
	.type		$str,@object
	.size		$str,(.L_0 - $str)
$str:
        /*0000*/ 	.byte	0x62, 0x6c, 0x6f, 0x63, 0x6b, 0x20, 0x3d, 0x20, 0x25, 0x64, 0x2c, 0x20, 0x25, 0x64, 0x2c, 0x20
        /*0010*/ 	.byte	0x74, 0x68, 0x72, 0x65, 0x61, 0x64, 0x20, 0x78, 0x2c, 0x79, 0x20, 0x3d, 0x20, 0x25, 0x64, 0x2c
        /*0020*/ 	.byte	0x20, 0x25, 0x64, 0x20, 0x65, 0x6c, 0x65, 0x6d, 0x20, 0x3d, 0x20, 0x25, 0x64, 0x20, 0x20, 0x25
        /*0030*/ 	.byte	0x64, 0x0a, 0x00
.L_0:


//--------------------- .nv.shared.reserved.0     --------------------------
	.section	.nv.shared.reserved.0,"aw",@nobits
	.weak		__nv_reservedSMEM_offset_0_alias
	.size		__nv_reservedSMEM_offset_0_alias, 0, 64
	.other		__nv_reservedSMEM_offset_0_alias,@"STO_CUDA_RESERVED_SHARED STV_DEFAULT"
__nv_reservedSMEM_offset_0_alias:
	.zero		0
	.zero		64


//--------------------- .nv.constant0._Z10MatrixMultPfS_S_iiiib --------------------------
	.section	.nv.constant0._Z10MatrixMultPfS_S_iiiib,"a",@progbits
	.sectionflags	@""
	.align	4
.nv.constant0._Z10MatrixMultPfS_S_iiiib:
	.zero		937


//--------------------- SYMBOLS --------------------------

	.type		.nv.reservedSmem.offset0,@object
	.size		.nv.reservedSmem.offset0,0x4
	.type		vprintf,@function
